	.headerflags	@"EF_CUDA_TEXMODE_UNIFIED EF_CUDA_64BIT_ADDRESS EF_CUDA_ACCELERATORS EF_CUDA_SM90 EF_CUDA_VIRTUAL_SM(EF_CUDA_SM90)"
	.elftype	@"ET_EXEC"


//--------------------- .nv.info                  --------------------------
	.section	.nv.info,"",@"SHT_CUDA_INFO"
	.align	4


	//----- nvinfo : EIATTR_REGCOUNT
	.align		4
        /*0000*/ 	.byte	0x04, 0x2f
        /*0002*/ 	.short	(.L_1 - .L_0)
	.align		4
.L_0:
        /*0004*/ 	.word	index@(triton_poi_fused_convolution_0)
        /*0008*/ 	.word	0x0000000c


	//----- nvinfo : EIATTR_MIN_STACK_SIZE
	.align		4
.L_1:
        /*000c*/ 	.byte	0x04, 0x12
        /*000e*/ 	.short	(.L_3 - .L_2)
	.align		4
.L_2:
        /*0010*/ 	.word	index@(triton_poi_fused_convolution_0)
        /*0014*/ 	.word	0x00000000


	//----- nvinfo : EIATTR_FRAME_SIZE
	.align		4
.L_3:
        /*0018*/ 	.byte	0x04, 0x11
        /*001a*/ 	.short	(.L_5 - .L_4)
	.align		4
.L_4:
        /*001c*/ 	.word	index@(triton_poi_fused_convolution_0)
        /*0020*/ 	.word	0x00000000


	//----- nvinfo : EIATTR_MIN_STACK_SIZE
	.align		4
.L_5:
        /*0024*/ 	.byte	0x04, 0x12
        /*0026*/ 	.short	(.L_7 - .L_6)
	.align		4
.L_6:
        /*0028*/ 	.word	index@(triton_poi_fused_convolution_0)
        /*002c*/ 	.word	0x00000000
.L_7:


//--------------------- .nv.info.triton_poi_fused_convolution_0 --------------------------
	.section	.nv.info.triton_poi_fused_convolution_0,"",@"SHT_CUDA_INFO"
	.sectionflags	@""
	.align	4


	//----- nvinfo : EIATTR_CUDA_API_VERSION
	.align		4
        /*0000*/ 	.byte	0x04, 0x37
        /*0002*/ 	.short	(.L_9 - .L_8)
.L_8:
        /*0004*/ 	.word	0x0000007c


	//----- nvinfo : EIATTR_KPARAM_INFO
	.align		4
.L_9:
        /*0008*/ 	.byte	0x04, 0x17
        /*000a*/ 	.short	(.L_11 - .L_10)
.L_10:
        /*000c*/ 	.word	0x00000000
        /*0010*/ 	.short	0x0002
        /*0012*/ 	.short	0x0010
        /*0014*/ 	.byte	0x00, 0xf0, 0x11, 0x00


	//----- nvinfo : EIATTR_KPARAM_INFO
	.align		4
.L_11:
        /*0018*/ 	.byte	0x04, 0x17
        /*001a*/ 	.short	(.L_13 - .L_12)
.L_12:
        /*001c*/ 	.word	0x00000000
        /*0020*/ 	.short	0x0001
        /*0022*/ 	.short	0x0008
        /*0024*/ 	.byte	0x00, 0xf4, 0x21, 0x00


	//----- nvinfo : EIATTR_KPARAM_INFO
	.align		4
.L_13:
        /*0028*/ 	.byte	0x04, 0x17
        /*002a*/ 	.short	(.L_15 - .L_14)
.L_14:
        /*002c*/ 	.word	0x00000000
        /*0030*/ 	.short	0x0000
        /*0032*/ 	.short	0x0000
        /*0034*/ 	.byte	0x00, 0xf4, 0x21, 0x00


	//----- nvinfo : EIATTR_SPARSE_MMA_MASK
	.align		4
.L_15:
        /*0038*/ 	.byte	0x03, 0x50
        /*003a*/ 	.short	0x0000


	//----- nvinfo : EIATTR_MAXREG_COUNT
	.align		4
        /*003c*/ 	.byte	0x03, 0x1b
        /*003e*/ 	.short	0x00ff


	//----- nvinfo : EIATTR_EXIT_INSTR_OFFSETS
	.align		4
        /*0040*/ 	.byte	0x04, 0x1c
        /*0042*/ 	.short	(.L_17 - .L_16)


	//   ....[0]....
.L_16:
        /*0044*/ 	.word	0x00000170


	//   ....[1]....
        /*0048*/ 	.word	0x00000190


	//----- nvinfo : EIATTR_REQNTID
	.align		4
.L_17:
        /*004c*/ 	.byte	0x04, 0x10
        /*004e*/ 	.short	(.L_19 - .L_18)
.L_18:
        /*0050*/ 	.word	0x00000080
        /*0054*/ 	.word	0x00000001
        /*0058*/ 	.word	0x00000001


	//----- nvinfo : EIATTR_CBANK_PARAM_SIZE
	.align		4
.L_19:
        /*005c*/ 	.byte	0x03, 0x19
        /*005e*/ 	.short	0x0014


	//----- nvinfo : EIATTR_PARAM_CBANK
	.align		4
        /*0060*/ 	.byte	0x04, 0x0a
        /*0062*/ 	.short	(.L_21 - .L_20)
	.align		4
.L_20:
        /*0064*/ 	.word	index@(.nv.constant0.triton_poi_fused_convolution_0)
        /*0068*/ 	.short	0x0210
        /*006a*/ 	.short	0x0014


	//----- nvinfo : EIATTR_SW_WAR
	.align		4
.L_21:
        /*006c*/ 	.byte	0x04, 0x36
        /*006e*/ 	.short	(.L_23 - .L_22)
.L_22:
        /*0070*/ 	.word	0x00000008
.L_23:


//--------------------- .nv.callgraph             --------------------------
	.section	.nv.callgraph,"",@"SHT_CUDA_CALLGRAPH"
	.align	4
	.sectionentsize	8
	.align		4
        /*0000*/ 	.word	0x00000000
	.align		4
        /*0004*/ 	.word	0xffffffff
	.align		4
        /*0008*/ 	.word	0x00000000
	.align		4
        /*000c*/ 	.word	0xfffffffe
	.align		4
        /*0010*/ 	.word	0x00000000
	.align		4
        /*0014*/ 	.word	0xfffffffd
	.align		4
        /*0018*/ 	.word	0x00000000
	.align		4
        /*001c*/ 	.word	0xfffffffc


//--------------------- .text.triton_poi_fused_convolution_0 --------------------------
	.section	.text.triton_poi_fused_convolution_0,"ax",@progbits
	.align	128
        .global         triton_poi_fused_convolution_0
        .type           triton_poi_fused_convolution_0,@function
        .size           triton_poi_fused_convolution_0,(.L_x_1 - triton_poi_fused_convolution_0)
        .other          triton_poi_fused_convolution_0,@"STO_CUDA_ENTRY STV_DEFAULT"
triton_poi_fused_convolution_0:
.text.triton_poi_fused_convolution_0:
[----:B------:R-:W0:Y:S02]  /*0000*/  LDC R1, c[0x0][0x28] ;  /* 0x00000a00ff017b82 */ /* 0x000e240000000800 */
[----:B------:R-:W1:Y:S01]  /*0010*/  S2R R0, SR_TID.X ;  /* 0x0000000000007919 */ /* 0x000e620000002100 */
[----:B------:R-:W2:Y:S01]  /*0020*/  LDC.64 R2, c[0x0][0x210] ;  /* 0x00008400ff027b82 */ /* 0x000ea20000000a00 */
[----:B------:R-:W-:Y:S01]  /*0030*/  ULDC.64 UR4, c[0x0][0x208] ;  /* 0x0000820000047ab9 */ /* 0x000fe20000000a00 */
[----:B------:R-:W3:Y:S01]  /*0040*/  S2R R7, SR_CTAID.X ;  /* 0x0000000000077919 */ /* 0x000ee20000002500 */
[----:B-1----:R-:W-:Y:S02]  /*0050*/  LOP3.LUT R0, R0, 0x7f, RZ, 0xc0, !PT ;  /* 0x0000007f00007812 */ /* 0x002fe400078ec0ff */
[----:B---3--:R-:W-:-:S03]  /*0060*/  SHF.R.S32.HI R4, RZ, 0x18, R7 ;  /* 0x00000018ff047819 */ /* 0x008fc60000011407 */
[----:B------:R-:W-:Y:S01]  /*0070*/  IMAD R7, R7, 0x80, R0 ;  /* 0x0000008007077824 */ /* 0x000fe200078e0200 */
[----:B------:R-:W-:-:S03]  /*0080*/  SGXT R0, R4, 0x1 ;  /* 0x000000010400781a */ /* 0x000fc60000000200 */
[C---:B--2---:R-:W-:Y:S01]  /*0090*/  IMAD.WIDE R2, R7.reuse, 0x4, R2 ;  /* 0x0000000407027825 */ /* 0x044fe200078e0202 */
[----:B------:R-:W1:Y:S01]  /*00a0*/  LDC.64 R4, c[0x0][0x218] ;  /* 0x00008600ff047b82 */ /* 0x000e620000000a00 */
[----:B------:R-:W-:Y:S02]  /*00b0*/  ISETP.GE.AND P0, PT, R7, 0x80, PT ;  /* 0x000000800700780c */ /* 0x000fe40003f06270 */
[----:B------:R-:W-:Y:S01]  /*00c0*/  LEA.HI R0, R0, R7, RZ, 0x4 ;  /* 0x0000000700007211 */ /* 0x000fe200078f20ff */
[----:B------:R-:W-:-:S03]  /*00d0*/  IMAD.MOV.U32 R7, RZ, RZ, RZ ;  /* 0x000000ffff077224 */ /* 0x000fc600078e00ff */
[----:B------:R-:W-:-:S04]  /*00e0*/  SHF.R.S32.HI R9, RZ, 0x4, R0 ;  /* 0x00000004ff097819 */ /* 0x000fc80000011400 */
[----:B------:R-:W-:-:S04]  /*00f0*/  LEA.HI R0, R0, R9, RZ, 0x1 ;  /* 0x0000000900007211 */ /* 0x000fc800078f08ff */
[----:B------:R-:W-:-:S05]  /*0100*/  LOP3.LUT R0, R0, 0xfffffffe, RZ, 0xc0, !PT ;  /* 0xfffffffe00007812 */ /* 0x000fca00078ec0ff */
[----:B------:R-:W-:Y:S02]  /*0110*/  IMAD.IADD R9, R9, 0x1, -R0 ;  /* 0x0000000109097824 */ /* 0x000fe400078e0a00 */
[----:B------:R-:W-:Y:S02]  /*0120*/  IMAD.MOV.U32 R0, RZ, RZ, RZ ;  /* 0x000000ffff007224 */ /* 0x000fe400078e00ff */
[----:B-1----:R-:W-:-:S04]  /*0130*/  IMAD.WIDE R4, R9, 0x4, R4 ;  /* 0x0000000409047825 */ /* 0x002fc800078e0204 */
[----:B------:R-:W2:Y:S04]  /*0140*/  @!P0 LDG.E R0, desc[UR4][R2.64] ;  /* 0x0000000402008981 */ /* 0x000ea8000c1e1900 */
[----:B------:R-:W2:Y:S02]  /*0150*/  @!P0 LDG.E.EL R7, desc[UR4][R4.64] ;  /* 0x0000000404078981 */ /* 0x000ea4000c2e1900 */
[----:B--2---:R-:W-:Y:S01]  /*0160*/  FADD R7, R7, R0 ;  /* 0x0000000007077221 */ /* 0x004fe20000000000 */
[----:B------:R-:W-:Y:S06]  /*0170*/  @P0 EXIT ;  /* 0x000000000000094d */ /* 0x000fec0003800000 */
[----:B------:R-:W-:Y:S01]  /*0180*/  STG.E desc[UR4][R2.64], R7 ;  /* 0x0000000702007986 */ /* 0x000fe2000c101904 */
[----:B------:R-:W-:Y:S05]  /*0190*/  EXIT ;  /* 0x000000000000794d */ /* 0x000fea0003800000 */
.L_x_0:
[----:B------:R-:W-:-:S00]  /*01a0*/  BRA `(.L_x_0) ;  /* 0xfffffffc00fc7947 */ /* 0x000fc0000383ffff */
[----:B------:R-:W-:-:S00]  /*01b0*/  NOP ;  /* 0x0000000000007918 */ /* 0x000fc00000000000 */
        /* <DEDUP_REMOVED lines=12> */
.L_x_1:


//--------------------- .nv.constant0.triton_poi_fused_convolution_0 --------------------------
	.section	.nv.constant0.triton_poi_fused_convolution_0,"a",@progbits
	.sectionflags	@""
	.align	4
.nv.constant0.triton_poi_fused_convolution_0:
	.zero		548
